//
// Generated by NVIDIA NVVM Compiler
//
// Compiler Build ID: CL-36424714
// Cuda compilation tools, release 13.0, V13.0.88
// Based on NVVM 20.0.0
//

.version 9.0
.target sm_100
.address_size 64

	// .globl	_Z14gelu_bias_loopP6__halfPKS_ii

.visible .entry _Z14gelu_bias_loopP6__halfPKS_ii(
	.param .u64 .ptr .align 1 _Z14gelu_bias_loopP6__halfPKS_ii_param_0,
	.param .u64 .ptr .align 1 _Z14gelu_bias_loopP6__halfPKS_ii_param_1,
	.param .u32 _Z14gelu_bias_loopP6__halfPKS_ii_param_2,
	.param .u32 _Z14gelu_bias_loopP6__halfPKS_ii_param_3
)
{
	.reg .pred 	%p<8>;
	.reg .b32 	%r<23>;
	.reg .b32 	%f<47>;
	.reg .b64 	%rd<9>;

	ld.param.u64 	%rd3, [_Z14gelu_bias_loopP6__halfPKS_ii_param_0];
	ld.param.u64 	%rd4, [_Z14gelu_bias_loopP6__halfPKS_ii_param_1];
	ld.param.u32 	%r7, [_Z14gelu_bias_loopP6__halfPKS_ii_param_2];
	ld.param.u32 	%r8, [_Z14gelu_bias_loopP6__halfPKS_ii_param_3];
	mov.u32 	%r1, %ctaid.y;
	setp.ge.s32 	%p1, %r1, %r8;
	@%p1 bra 	$L__BB0_4;
	mov.u32 	%r9, %tid.x;
	shl.b32 	%r22, %r9, 1;
	setp.ge.s32 	%p2, %r22, %r7;
	@%p2 bra 	$L__BB0_4;
	mov.u32 	%r10, %ctaid.x;
	mad.lo.s32 	%r11, %r8, %r10, %r1;
	mul.lo.s32 	%r3, %r11, %r7;
	mov.u32 	%r12, %ntid.x;
	shl.b32 	%r4, %r12, 1;
	cvta.to.global.u64 	%rd1, %rd4;
	cvta.to.global.u64 	%rd2, %rd3;
$L__BB0_3:
	shr.s32 	%r19, %r22, 1;
	mul.wide.s32 	%rd5, %r19, 4;
	add.s64 	%rd6, %rd1, %rd5;
	ld.global.u32 	%r15, [%rd6];
	add.s32 	%r20, %r3, %r22;
	shr.s32 	%r21, %r20, 1;
	mul.wide.s32 	%rd7, %r21, 4;
	add.s64 	%rd8, %rd2, %rd7;
	ld.global.u32 	%r14, [%rd8];
	// begin inline asm
	{add.f16x2 %r13,%r14,%r15;
}
	// end inline asm
	// begin inline asm
	{.reg .f16 low,high;
  mov.b32 {low,high},%r13;
  cvt.f32.f16 %f1, low;}

	// end inline asm
	// begin inline asm
	{.reg .f16 low,high;
  mov.b32 {low,high},%r13;
  cvt.f32.f16 %f2, high;}

	// end inline asm
	mul.f32 	%f5, %f1, 0f3F000000;
	mul.f32 	%f6, %f1, 0f3D372713;
	mul.f32 	%f7, %f1, %f6;
	fma.rn.f32 	%f8, %f1, %f7, %f1;
	mul.f32 	%f9, %f8, 0f3F4C422A;
	abs.f32 	%f10, %f9;
	mul.f32 	%f11, %f10, 0f4038AA3B;
	ex2.approx.ftz.f32 	%f12, %f11;
	add.f32 	%f13, %f12, 0f3F800000;
	rcp.approx.ftz.f32 	%f14, %f13;
	fma.rn.f32 	%f15, %f14, 0fC0000000, 0f3F800000;
	setp.ge.f32 	%p3, %f10, 0f41102CB4;
	selp.f32 	%f16, 0f3F800000, %f15, %p3;
	copysign.f32 	%f17, %f9, %f16;
	mul.f32 	%f18, %f9, %f9;
	fma.rn.f32 	%f19, %f18, 0f3C80F082, 0fBD563CAE;
	fma.rn.f32 	%f20, %f19, %f18, 0f3E085941;
	fma.rn.f32 	%f21, %f20, %f18, 0fBEAAA9ED;
	fma.rn.f32 	%f22, %f21, %f18, 0f00000000;
	fma.rn.f32 	%f23, %f22, %f9, %f9;
	setp.ge.f32 	%p4, %f10, 0f3F19999A;
	selp.f32 	%f24, %f17, %f23, %p4;
	add.f32 	%f25, %f24, 0f3F800000;
	mul.f32 	%f3, %f5, %f25;
	mul.f32 	%f26, %f2, 0f3F000000;
	mul.f32 	%f27, %f2, 0f3D372713;
	mul.f32 	%f28, %f2, %f27;
	fma.rn.f32 	%f29, %f2, %f28, %f2;
	mul.f32 	%f30, %f29, 0f3F4C422A;
	abs.f32 	%f31, %f30;
	mul.f32 	%f32, %f31, 0f4038AA3B;
	ex2.approx.ftz.f32 	%f33, %f32;
	add.f32 	%f34, %f33, 0f3F800000;
	rcp.approx.ftz.f32 	%f35, %f34;
	fma.rn.f32 	%f36, %f35, 0fC0000000, 0f3F800000;
	setp.ge.f32 	%p5, %f31, 0f41102CB4;
	selp.f32 	%f37, 0f3F800000, %f36, %p5;
	copysign.f32 	%f38, %f30, %f37;
	mul.f32 	%f39, %f30, %f30;
	fma.rn.f32 	%f40, %f39, 0f3C80F082, 0fBD563CAE;
	fma.rn.f32 	%f41, %f40, %f39, 0f3E085941;
	fma.rn.f32 	%f42, %f41, %f39, 0fBEAAA9ED;
	fma.rn.f32 	%f43, %f42, %f39, 0f00000000;
	fma.rn.f32 	%f44, %f43, %f30, %f30;
	setp.ge.f32 	%p6, %f31, 0f3F19999A;
	selp.f32 	%f45, %f38, %f44, %p6;
	add.f32 	%f46, %f45, 0f3F800000;
	mul.f32 	%f4, %f26, %f46;
	// begin inline asm
	{ cvt.rn.f16x2.f32 %r18, %f4, %f3; }

	// end inline asm
	st.global.u32 	[%rd8], %r18;
	add.s32 	%r22, %r22, %r4;
	setp.lt.s32 	%p7, %r22, %r7;
	@%p7 bra 	$L__BB0_3;
$L__BB0_4:
	ret;

}


// ===== COMPILED SASS (sm_100) =====

	.target	sm_100

	.elftype	@"ET_EXEC"


//--------------------- .note.nv.tkinfo           --------------------------
	.section	.note.nv.tkinfo,"",@"SHT_NOTE"
	.sectionflags	@"SHF_NOTE_NV_TKINFO"
	.tkinfo
        /*0018*/ 	.word	0x00000002
        /*0030*/ 	.string	""
        /*0030*/ 	.string	"ptxas"
        /*0030*/ 	.string	"Cuda compilation tools, release 13.0, V13.0.88"
        /*0030*/ 	.string	"Build cuda_13.0.r13.0/compiler.36424714_0"
        /*0030*/ 	.string	"-arch sm_100 -m 64 "



//--------------------- .note.nv.cuinfo           --------------------------
	.section	.note.nv.cuinfo,"",@"SHT_NOTE"
	.sectionflags	@"SHF_NOTE_NV_CUINFO"
        /*0018*/ 	.short	0x0002
        /*001a*/ 	.short	0x0064
        /*001c*/ 	.short	0x0082
	.zero		2


//--------------------- .nv.info                  --------------------------
	.section	.nv.info,"",@"SHT_CUDA_INFO"
	.align	4


	//----- nvinfo : EIATTR_REGCOUNT
	.align		4
        /*0000*/ 	.byte	0x04, 0x2f
        /*0002*/ 	.short	(.L_1 - .L_0)
	.align		4
.L_0:
        /*0004*/ 	.word	index@(_Z14gelu_bias_loopP6__halfPKS_ii)
        /*0008*/ 	.word	0x0000001a


	//----- nvinfo : EIATTR_FRAME_SIZE
	.align		4
.L_1:
        /*000c*/ 	.byte	0x04, 0x11
        /*000e*/ 	.short	(.L_3 - .L_2)
	.align		4
.L_2:
        /*0010*/ 	.word	index@(_Z14gelu_bias_loopP6__halfPKS_ii)
        /*0014*/ 	.word	0x00000000


	//----- nvinfo : EIATTR_MIN_STACK_SIZE
	.align		4
.L_3:
        /*0018*/ 	.byte	0x04, 0x12
        /*001a*/ 	.short	(.L_5 - .L_4)
	.align		4
.L_4:
        /*001c*/ 	.word	index@(_Z14gelu_bias_loopP6__halfPKS_ii)
        /*0020*/ 	.word	0x00000000
.L_5:


//--------------------- .nv.compat                --------------------------
	.section	.nv.compat,"",@"SHT_CUDA_COMPAT_INFO"
	.align	4
        /*0000*/ 	.byte	0x02, 0x09, 0x00, 0x00, 0x02, 0x02, 0x01, 0x00, 0x02, 0x05, 0x05, 0x00, 0x03, 0x07, 0x01, 0x01
        /*0010*/ 	.byte	0x02, 0x03, 0x00, 0x00, 0x02, 0x06, 0x01, 0x00, 0x04, 0x0b, 0x08, 0x00, 0x01, 0x00, 0x00, 0x00
        /*0020*/ 	.byte	0x00, 0x00, 0x00, 0x00


//--------------------- .nv.info._Z14gelu_bias_loopP6__halfPKS_ii --------------------------
	.section	.nv.info._Z14gelu_bias_loopP6__halfPKS_ii,"",@"SHT_CUDA_INFO"
	.sectionflags	@""
	.align	4


	//----- nvinfo : EIATTR_CUDA_API_VERSION
	.align		4
        /*0000*/ 	.byte	0x04, 0x37
        /*0002*/ 	.short	(.L_7 - .L_6)
.L_6:
        /*0004*/ 	.word	0x00000082


	//----- nvinfo : EIATTR_KPARAM_INFO
	.align		4
.L_7:
        /*0008*/ 	.byte	0x04, 0x17
        /*000a*/ 	.short	(.L_9 - .L_8)
.L_8:
        /*000c*/ 	.word	0x00000000
        /*0010*/ 	.short	0x0003
        /*0012*/ 	.short	0x0014
        /*0014*/ 	.byte	0x00, 0xf0, 0x11, 0x00


	//----- nvinfo : EIATTR_KPARAM_INFO
	.align		4
.L_9:
        /*0018*/ 	.byte	0x04, 0x17
        /*001a*/ 	.short	(.L_11 - .L_10)
.L_10:
        /*001c*/ 	.word	0x00000000
        /*0020*/ 	.short	0x0002
        /*0022*/ 	.short	0x0010
        /*0024*/ 	.byte	0x00, 0xf0, 0x11, 0x00


	//----- nvinfo : EIATTR_KPARAM_INFO
	.align		4
.L_11:
        /*0028*/ 	.byte	0x04, 0x17
        /*002a*/ 	.short	(.L_13 - .L_12)
.L_12:
        /*002c*/ 	.word	0x00000000
        /*0030*/ 	.short	0x0001
        /*0032*/ 	.short	0x0008
        /*0034*/ 	.byte	0x00, 0xf5, 0x21, 0x00


	//----- nvinfo : EIATTR_KPARAM_INFO
	.align		4
.L_13:
        /*0038*/ 	.byte	0x04, 0x17
        /*003a*/ 	.short	(.L_15 - .L_14)
.L_14:
        /*003c*/ 	.word	0x00000000
        /*0040*/ 	.short	0x0000
        /*0042*/ 	.short	0x0000
        /*0044*/ 	.byte	0x00, 0xf5, 0x21, 0x00


	//----- nvinfo : EIATTR_SPARSE_MMA_MASK
	.align		4
.L_15:
        /*0048*/ 	.byte	0x03, 0x50
        /*004a*/ 	.short	0x0000


	//----- nvinfo : EIATTR_MAXREG_COUNT
	.align		4
        /*004c*/ 	.byte	0x03, 0x1b
        /*004e*/ 	.short	0x00ff


	//----- nvinfo : EIATTR_MERCURY_ISA_VERSION
	.align		4
        /*0050*/ 	.byte	0x03, 0x5f
        /*0052*/ 	.short	0x0101


	//----- nvinfo : EIATTR_VRC_CTA_INIT_COUNT
	.align		4
        /*0054*/ 	.byte	0x02, 0x4a
	.zero		1
	.zero		1


	//----- nvinfo : EIATTR_EXIT_INSTR_OFFSETS
	.align		4
        /*0058*/ 	.byte	0x04, 0x1c
        /*005a*/ 	.short	(.L_17 - .L_16)


	//   ....[0]....
.L_16:
        /*005c*/ 	.word	0x00000040


	//   ....[1]....
        /*0060*/ 	.word	0x00000090


	//   ....[2]....
        /*0064*/ 	.word	0x000004d0


	//----- nvinfo : EIATTR_CRS_STACK_SIZE
	.align		4
.L_17:
        /*0068*/ 	.byte	0x04, 0x1e
        /*006a*/ 	.short	(.L_19 - .L_18)
.L_18:
        /*006c*/ 	.word	0x00000000


	//----- nvinfo : EIATTR_CBANK_PARAM_SIZE
	.align		4
.L_19:
        /*0070*/ 	.byte	0x03, 0x19
        /*0072*/ 	.short	0x0018


	//----- nvinfo : EIATTR_PARAM_CBANK
	.align		4
        /*0074*/ 	.byte	0x04, 0x0a
        /*0076*/ 	.short	(.L_21 - .L_20)
	.align		4
.L_20:
        /*0078*/ 	.word	index@(.nv.constant0._Z14gelu_bias_loopP6__halfPKS_ii)
        /*007c*/ 	.short	0x0380
        /*007e*/ 	.short	0x0018


	//----- nvinfo : EIATTR_SW_WAR
	.align		4
.L_21:
        /*0080*/ 	.byte	0x04, 0x36
        /*0082*/ 	.short	(.L_23 - .L_22)
.L_22:
        /*0084*/ 	.word	0x00000008
.L_23:


//--------------------- .nv.callgraph             --------------------------
	.section	.nv.callgraph,"",@"SHT_CUDA_CALLGRAPH"
	.align	4
	.sectionentsize	8
	.align		4
        /*0000*/ 	.word	0x00000000
	.align		4
        /*0004*/ 	.word	0xffffffff
	.align		4
        /*0008*/ 	.word	0x00000000
	.align		4
        /*000c*/ 	.word	0xfffffffe
	.align		4
        /*0010*/ 	.word	0x00000000
	.align		4
        /*0014*/ 	.word	0xfffffffd
	.align		4
        /*0018*/ 	.word	0x00000000
	.align		4
        /*001c*/ 	.word	0xfffffffc


//--------------------- .text._Z14gelu_bias_loopP6__halfPKS_ii --------------------------
	.section	.text._Z14gelu_bias_loopP6__halfPKS_ii,"ax",@progbits
	.align	128
        .global         _Z14gelu_bias_loopP6__halfPKS_ii
        .type           _Z14gelu_bias_loopP6__halfPKS_ii,@function
        .size           _Z14gelu_bias_loopP6__halfPKS_ii,(.L_x_2 - _Z14gelu_bias_loopP6__halfPKS_ii)
        .other          _Z14gelu_bias_loopP6__halfPKS_ii,@"STO_CUDA_ENTRY STV_DEFAULT"
_Z14gelu_bias_loopP6__halfPKS_ii:
.text._Z14gelu_bias_loopP6__halfPKS_ii:
[----:B------:R-:W-:Y:S08]  /*0000*/  LDC R1, c[0x0][0x37c] ;  /* 0x0000df00ff017b82 */ /* 0x000ff00000000800 */
[----:B------:R-:W0:Y:S08]  /*0010*/  S2UR UR4, SR_CTAID.Y ;  /* 0x00000000000479c3 */ /* 0x000e300000002600 */
[----:B------:R-:W0:Y:S02]  /*0020*/  LDC R9, c[0x0][0x394] ;  /* 0x0000e500ff097b82 */ /* 0x000e240000000800 */
[----:B0-----:R-:W-:-:S13]  /*0030*/  ISETP.LE.AND P0, PT, R9, UR4, PT ;  /* 0x0000000409007c0c */ /* 0x001fda000bf03270 */
[----:B------:R-:W-:Y:S05]  /*0040*/  @P0 EXIT ;  /* 0x000000000000094d */ /* 0x000fea0003800000 */
[----:B------:R-:W0:Y:S01]  /*0050*/  S2R R11, SR_TID.X ;  /* 0x00000000000b7919 */ /* 0x000e220000002100 */
[----:B------:R-:W1:Y:S01]  /*0060*/  LDCU UR5, c[0x0][0x390] ;  /* 0x00007200ff0577ac */ /* 0x000e620008000800 */
[----:B0-----:R-:W-:-:S04]  /*0070*/  SHF.L.U32 R11, R11, 0x1, RZ ;  /* 0x000000010b0b7819 */ /* 0x001fc800000006ff */
[----:B-1----:R-:W-:-:S13]  /*0080*/  ISETP.GE.AND P0, PT, R11, UR5, PT ;  /* 0x000000050b007c0c */ /* 0x002fda000bf06270 */
[----:B------:R-:W-:Y:S05]  /*0090*/  @P0 EXIT ;  /* 0x000000000000094d */ /* 0x000fea0003800000 */
[----:B------:R-:W0:Y:S01]  /*00a0*/  S2R R10, SR_CTAID.X ;  /* 0x00000000000a7919 */ /* 0x000e220000002500 */
[----:B------:R-:W1:Y:S01]  /*00b0*/  LDC R3, c[0x0][0x360] ;  /* 0x0000d800ff037b82 */ /* 0x000e620000000800 */
[----:B------:R-:W2:Y:S07]  /*00c0*/  LDCU.64 UR6, c[0x0][0x358] ;  /* 0x00006b00ff0677ac */ /* 0x000eae0008000a00 */
[----:B------:R-:W3:Y:S08]  /*00d0*/  LDC.64 R4, c[0x0][0x380] ;  /* 0x0000e000ff047b82 */ /* 0x000ef00000000a00 */
[----:B------:R-:W4:Y:S01]  /*00e0*/  LDC.64 R6, c[0x0][0x388] ;  /* 0x0000e200ff067b82 */ /* 0x000f220000000a00 */
[----:B0-2---:R-:W-:-:S07]  /*00f0*/  IMAD R10, R10, R9, UR4 ;  /* 0x000000040a0a7e24 */ /* 0x005fce000f8e0209 */
.L_x_0:
[--C-:B------:R-:W-:Y:S01]  /*0100*/  IMAD R0, R10, UR5, R11.reuse ;  /* 0x000000050a007c24 */ /* 0x100fe2000f8e020b */
[----:B------:R-:W-:-:S04]  /*0110*/  SHF.R.S32.HI R17, RZ, 0x1, R11 ;  /* 0x00000001ff117819 */ /* 0x000fc8000001140b */
[----:B0-----:R-:W-:Y:S01]  /*0120*/  SHF.R.S32.HI R9, RZ, 0x1, R0 ;  /* 0x00000001ff097819 */ /* 0x001fe20000011400 */
[----:B----4-:R-:W-:-:S04]  /*0130*/  IMAD.WIDE R16, R17, 0x4, R6 ;  /* 0x0000000411107825 */ /* 0x010fc800078e0206 */
[----:B---3--:R-:W-:Y:S02]  /*0140*/  IMAD.WIDE R8, R9, 0x4, R4 ;  /* 0x0000000409087825 */ /* 0x008fe400078e0204 */
[----:B------:R-:W2:Y:S04]  /*0150*/  LDG.E R16, desc[UR6][R16.64] ;  /* 0x0000000610107981 */ /* 0x000ea8000c1e1900 */
[----:B------:R-:W2:Y:S01]  /*0160*/  LDG.E R13, desc[UR6][R8.64] ;  /* 0x00000006080d7981 */ /* 0x000ea2000c1e1900 */
[----:B------:R-:W-:Y:S01]  /*0170*/  HFMA2 R23, -RZ, RZ, 1.125, -9232 ;  /* 0x3c80f082ff177431 */ /* 0x000fe200000001ff */
[----:B------:R-:W-:Y:S02]  /*0180*/  MOV R21, 0x3f800000 ;  /* 0x3f80000000157802 */ /* 0x000fe40000000f00 */
[----:B-1----:R-:W-:Y:S01]  /*0190*/  LEA R11, R3, R11, 0x1 ;  /* 0x0000000b030b7211 */ /* 0x002fe200078e08ff */
[----:B--2---:R-:W-:-:S05]  /*01a0*/  HFMA2 R0, R13, 1, 1, R16 ;  /* 0x3c003c000d007831 */ /* 0x004fca0000000010 */
[--C-:B------:R-:W-:Y:S02]  /*01b0*/  HADD2.F32 R13, -RZ, R0.reuse.H0_H0 ;  /* 0x20000000ff0d7230 */ /* 0x100fe40000004100 */
[----:B------:R-:W-:-:S03]  /*01c0*/  HADD2.F32 R12, -RZ, R0.H1_H1 ;  /* 0x30000000ff0c7230 */ /* 0x000fc60000004100 */
[C---:B------:R-:W-:Y:S02]  /*01d0*/  FMUL R0, R13.reuse, 0.044714998453855514526 ;  /* 0x3d3727130d007820 */ /* 0x040fe40000400000 */
[C---:B------:R-:W-:Y:S02]  /*01e0*/  FMUL R15, R12.reuse, 0.044714998453855514526 ;  /* 0x3d3727130c0f7820 */ /* 0x040fe40000400000 */
[C---:B------:R-:W-:Y:S02]  /*01f0*/  FMUL R0, R13.reuse, R0 ;  /* 0x000000000d007220 */ /* 0x040fe40000400000 */
[C---:B------:R-:W-:Y:S02]  /*0200*/  FMUL R15, R12.reuse, R15 ;  /* 0x0000000f0c0f7220 */ /* 0x040fe40000400000 */
[C---:B------:R-:W-:Y:S01]  /*0210*/  FFMA R0, R13.reuse, R0, R13 ;  /* 0x000000000d007223 */ /* 0x040fe2000000000d */
[----:B------:R-:W-:Y:S01]  /*0220*/  FMUL R13, R13, 0.5 ;  /* 0x3f0000000d0d7820 */ /* 0x000fe20000400000 */
[C---:B------:R-:W-:Y:S01]  /*0230*/  FFMA R15, R12.reuse, R15, R12 ;  /* 0x0000000f0c0f7223 */ /* 0x040fe2000000000c */
[----:B------:R-:W-:Y:S01]  /*0240*/  FMUL R12, R12, 0.5 ;  /* 0x3f0000000c0c7820 */ /* 0x000fe20000400000 */
[----:B------:R-:W-:-:S02]  /*0250*/  FMUL R14, R0, 0.79788458347320556641 ;  /* 0x3f4c422a000e7820 */ /* 0x000fc40000400000 */
[----:B------:R-:W-:Y:S02]  /*0260*/  FMUL R15, R15, 0.79788458347320556641 ;  /* 0x3f4c422a0f0f7820 */ /* 0x000fe40000400000 */
[C---:B------:R-:W-:Y:S01]  /*0270*/  FMUL R2, |R14|.reuse, 2.8853900432586669922 ;  /* 0x4038aa3b0e027820 */ /* 0x040fe20000400200 */
[C---:B------:R-:W-:Y:S01]  /*0280*/  FMUL R0, R14.reuse, R14 ;  /* 0x0000000e0e007220 */ /* 0x040fe20000400000 */
[C---:B------:R-:W-:Y:S01]  /*0290*/  FMUL R18, |R15|.reuse, 2.8853900432586669922 ;  /* 0x4038aa3b0f127820 */ /* 0x040fe20000400200 */
[----:B------:R-:W-:Y:S02]  /*02a0*/  FSETP.GE.AND P1, PT, |R14|, 0.60000002384185791016, PT ;  /* 0x3f19999a0e00780b */ /* 0x000fe40003f26200 */
[C---:B------:R-:W-:Y:S01]  /*02b0*/  FFMA R19, R0.reuse, R23, -0.052303962409496307373 ;  /* 0xbd563cae00137423 */ /* 0x040fe20000000017 */
[----:B------:R-:W0:Y:S01]  /*02c0*/  MUFU.EX2 R2, R2 ;  /* 0x0000000200027308 */ /* 0x000e220000000800 */
[----:B------:R-:W-:Y:S02]  /*02d0*/  FSETP.GE.AND P3, PT, |R15|, 0.60000002384185791016, PT ;  /* 0x3f19999a0f00780b */ /* 0x000fe40003f66200 */
[----:B------:R-:W-:Y:S01]  /*02e0*/  FFMA R19, R0, R19, 0.1331529766321182251 ;  /* 0x3e08594100137423 */ /* 0x000fe20000000013 */
[----:B------:R-:W-:-:S02]  /*02f0*/  FSETP.GE.AND P0, PT, |R14|, 9.010913848876953125, PT ;  /* 0x41102cb40e00780b */ /* 0x000fc40003f06200 */
[C---:B------:R-:W-:Y:S01]  /*0300*/  FSETP.GE.AND P2, PT, |R15|.reuse, 9.010913848876953125, PT ;  /* 0x41102cb40f00780b */ /* 0x040fe20003f46200 */
[C---:B------:R-:W-:Y:S01]  /*0310*/  FFMA R19, R0.reuse, R19, -0.33332768082618713379 ;  /* 0xbeaaa9ed00137423 */ /* 0x040fe20000000013 */
[----:B------:R-:W1:Y:S03]  /*0320*/  MUFU.EX2 R18, R18 ;  /* 0x0000001200127308 */ /* 0x000e660000000800 */
[----:B------:R-:W-:Y:S01]  /*0330*/  FFMA R19, R0, R19, RZ ;  /* 0x0000001300137223 */ /* 0x000fe200000000ff */
[----:B0-----:R-:W-:Y:S01]  /*0340*/  FADD R16, R2, 1 ;  /* 0x3f80000002107421 */ /* 0x001fe20000000000 */
[----:B------:R-:W-:-:S04]  /*0350*/  FMUL R2, R15, R15 ;  /* 0x0000000f0f027220 */ /* 0x000fc80000400000 */
[----:B------:R-:W-:Y:S01]  /*0360*/  FFMA R23, R2, R23, -0.052303962409496307373 ;  /* 0xbd563cae02177423 */ /* 0x000fe20000000017 */
[----:B------:R-:W0:Y:S01]  /*0370*/  MUFU.RCP R16, R16 ;  /* 0x0000001000107308 */ /* 0x000e220000001000 */
[----:B-1----:R-:W-:Y:S02]  /*0380*/  FADD R20, R18, 1 ;  /* 0x3f80000012147421 */ /* 0x002fe40000000000 */
[----:B------:R-:W-:-:S04]  /*0390*/  FFMA R23, R2, R23, 0.1331529766321182251 ;  /* 0x3e08594102177423 */ /* 0x000fc80000000017 */
[C---:B------:R-:W-:Y:S01]  /*03a0*/  FFMA R23, R2.reuse, R23, -0.33332768082618713379 ;  /* 0xbeaaa9ed02177423 */ /* 0x040fe20000000017 */
[----:B------:R-:W1:Y:S03]  /*03b0*/  MUFU.RCP R20, R20 ;  /* 0x0000001400147308 */ /* 0x000e660000001000 */
[----:B------:R-:W-:Y:S01]  /*03c0*/  FFMA R2, R2, R23, RZ ;  /* 0x0000001702027223 */ /* 0x000fe200000000ff */
[----:B0-----:R-:W-:-:S05]  /*03d0*/  FFMA R17, R16, -2, R21 ;  /* 0xc000000010117823 */ /* 0x001fca0000000015 */
[----:B------:R-:W-:Y:S02]  /*03e0*/  FSEL R17, R17, 1, !P0 ;  /* 0x3f80000011117808 */ /* 0x000fe40004000000 */
[----:B------:R-:W-:Y:S01]  /*03f0*/  ISETP.GE.AND P0, PT, R11, UR5, PT ;  /* 0x000000050b007c0c */ /* 0x000fe2000bf06270 */
[----:B-1----:R-:W-:Y:S01]  /*0400*/  FFMA R21, R20, -2, R21 ;  /* 0xc000000014157823 */ /* 0x002fe20000000015 */
[--C-:B------:R-:W-:Y:S01]  /*0410*/  LOP3.LUT R17, R17, 0x80000000, R14.reuse, 0xb8, !PT ;  /* 0x8000000011117812 */ /* 0x100fe200078eb80e */
[----:B------:R-:W-:-:S03]  /*0420*/  @!P1 FFMA R17, R14, R19, R14 ;  /* 0x000000130e119223 */ /* 0x000fc6000000000e */
[----:B------:R-:W-:Y:S01]  /*0430*/  FSEL R16, R21, 1, !P2 ;  /* 0x3f80000015107808 */ /* 0x000fe20005000000 */
[----:B------:R-:W-:-:S03]  /*0440*/  FADD R0, R17, 1 ;  /* 0x3f80000011007421 */ /* 0x000fc60000000000 */
[--C-:B------:R-:W-:Y:S01]  /*0450*/  LOP3.LUT R16, R16, 0x80000000, R15.reuse, 0xb8, !PT ;  /* 0x8000000010107812 */ /* 0x100fe200078eb80f */
[----:B------:R-:W-:Y:S01]  /*0460*/  @!P3 FFMA R16, R15, R2, R15 ;  /* 0x000000020f10b223 */ /* 0x000fe2000000000f */
[----:B------:R-:W-:-:S03]  /*0470*/  FMUL R0, R13, R0 ;  /* 0x000000000d007220 */ /* 0x000fc60000400000 */
[----:B------:R-:W-:-:S04]  /*0480*/  FADD R15, R16, 1 ;  /* 0x3f800000100f7421 */ /* 0x000fc80000000000 */
[----:B------:R-:W-:-:S05]  /*0490*/  FMUL R15, R12, R15 ;  /* 0x0000000f0c0f7220 */ /* 0x000fca0000400000 */
[----:B------:R-:W-:-:S05]  /*04a0*/  F2FP.F16.F32.PACK_AB R15, R15, R0 ;  /* 0x000000000f0f723e */ /* 0x000fca00000000ff */
[----:B------:R0:W-:Y:S01]  /*04b0*/  STG.E desc[UR6][R8.64], R15 ;  /* 0x0000000f08007986 */ /* 0x0001e2000c101906 */
[----:B------:R-:W-:Y:S05]  /*04c0*/  @!P0 BRA `(.L_x_0) ;  /* 0xfffffffc000c8947 */ /* 0x000fea000383ffff */
[----:B------:R-:W-:Y:S05]  /*04d0*/  EXIT ;  /* 0x000000000000794d */ /* 0x000fea0003800000 */
.L_x_1:
[----:B------:R-:W-:-:S00]  /*04e0*/  BRA `(.L_x_1) ;  /* 0xfffffffc00fc7947 */ /* 0x000fc0000383ffff */
[----:B------:R-:W-:-:S00]  /*04f0*/  NOP ;  /* 0x0000000000007918 */ /* 0x000fc00000000000 */
        /* <DEDUP_REMOVED lines=8> */
.L_x_2:


//--------------------- .nv.shared.reserved.0     --------------------------
	.section	.nv.shared.reserved.0,"aw",@nobits
	.weak		__nv_reservedSMEM_offset_0_alias
	.size		__nv_reservedSMEM_offset_0_alias, 0, 64
	.other		__nv_reservedSMEM_offset_0_alias,@"STO_CUDA_RESERVED_SHARED STV_DEFAULT"
__nv_reservedSMEM_offset_0_alias:
	.zero		0
	.zero		64


//--------------------- .nv.constant0._Z14gelu_bias_loopP6__halfPKS_ii --------------------------
	.section	.nv.constant0._Z14gelu_bias_loopP6__halfPKS_ii,"a",@progbits
	.sectionflags	@""
	.align	4
.nv.constant0._Z14gelu_bias_loopP6__halfPKS_ii:
	.zero		920


//--------------------- SYMBOLS --------------------------

	.type		.nv.reservedSmem.offset0,@object
	.size		.nv.reservedSmem.offset0,0x4
